//
// Generated by NVIDIA NVVM Compiler
//
// Compiler Build ID: CL-36424714
// Cuda compilation tools, release 13.0, V13.0.88
// Based on NVVM 20.0.0
//

.version 9.0
.target sm_100
.address_size 64

	// .globl	_Z20decmpressAndMultiplyPaS_jjfPjahPhPtj
.extern .func  (.param .b32 func_retval0) vprintf
(
	.param .b64 vprintf_param_0,
	.param .b64 vprintf_param_1
)
;
.extern .shared .align 16 .b8 cdf[];
.global .align 1 .b8 $str[10] = {104, 101, 97, 100, 58, 32, 37, 117, 10};
.global .align 1 .b8 $str$1[11] = {112, 97, 121, 108, 111, 97, 100, 58, 32, 91};
.global .align 1 .b8 $str$2[5] = {37, 105, 44, 32};
.global .align 1 .b8 $str$3[3] = {93, 10};
.global .align 1 .b8 $str$4[7] = {69, 82, 82, 82, 79, 82};
.global .align 1 .b8 $str$5[8] = {119, 58, 32, 37, 100, 32, 10};
.global .align 1 .b8 $str$6[7] = {72, 73, 73, 73, 73, 10};
.global .align 1 .b8 $str$7[11] = {66, 82, 69, 65, 75, 35, 35, 35, 35, 10};

.visible .entry _Z20decmpressAndMultiplyPaS_jjfPjahPhPtj(
	.param .u64 .ptr .align 1 _Z20decmpressAndMultiplyPaS_jjfPjahPhPtj_param_0,
	.param .u64 .ptr .align 1 _Z20decmpressAndMultiplyPaS_jjfPjahPhPtj_param_1,
	.param .u32 _Z20decmpressAndMultiplyPaS_jjfPjahPhPtj_param_2,
	.param .u32 _Z20decmpressAndMultiplyPaS_jjfPjahPhPtj_param_3,
	.param .f32 _Z20decmpressAndMultiplyPaS_jjfPjahPhPtj_param_4,
	.param .u64 .ptr .align 1 _Z20decmpressAndMultiplyPaS_jjfPjahPhPtj_param_5,
	.param .u8 _Z20decmpressAndMultiplyPaS_jjfPjahPhPtj_param_6,
	.param .u8 _Z20decmpressAndMultiplyPaS_jjfPjahPhPtj_param_7,
	.param .u64 .ptr .align 1 _Z20decmpressAndMultiplyPaS_jjfPjahPhPtj_param_8,
	.param .u64 .ptr .align 1 _Z20decmpressAndMultiplyPaS_jjfPjahPhPtj_param_9,
	.param .u32 _Z20decmpressAndMultiplyPaS_jjfPjahPhPtj_param_10
)
{
	.local .align 8 .b8 	__local_depot0[8];
	.reg .b64 	%SP;
	.reg .b64 	%SPL;
	.reg .pred 	%p<15>;
	.reg .b16 	%rs<27>;
	.reg .b32 	%r<116>;
	.reg .b64 	%rd<61>;

	mov.u64 	%SPL, __local_depot0;
	cvta.local.u64 	%SP, %SPL;
	ld.param.u64 	%rd9, [_Z20decmpressAndMultiplyPaS_jjfPjahPhPtj_param_0];
	ld.param.u64 	%rd10, [_Z20decmpressAndMultiplyPaS_jjfPjahPhPtj_param_1];
	ld.param.u32 	%r29, [_Z20decmpressAndMultiplyPaS_jjfPjahPhPtj_param_3];
	ld.param.u64 	%rd11, [_Z20decmpressAndMultiplyPaS_jjfPjahPhPtj_param_5];
	ld.param.s8 	%rs7, [_Z20decmpressAndMultiplyPaS_jjfPjahPhPtj_param_6];
	ld.param.u8 	%rs8, [_Z20decmpressAndMultiplyPaS_jjfPjahPhPtj_param_7];
	ld.param.u64 	%rd12, [_Z20decmpressAndMultiplyPaS_jjfPjahPhPtj_param_8];
	ld.param.u64 	%rd13, [_Z20decmpressAndMultiplyPaS_jjfPjahPhPtj_param_9];
	cvta.to.global.u64 	%rd1, %rd13;
	cvta.to.global.u64 	%rd2, %rd12;
	add.u64 	%rd14, %SP, 0;
	add.u64 	%rd3, %SPL, 0;
	mov.u32 	%r1, %ntid.x;
	mov.u32 	%r2, %tid.x;
	cvt.u32.u16 	%r3, %rs8;
	setp.gt.u32 	%p1, %r2, %r3;
	@%p1 bra 	$L__BB0_7;
	add.s32 	%r30, %r2, %r1;
	add.s32 	%r31, %r3, 1;
	max.u32 	%r32, %r30, %r31;
	setp.le.u32 	%p2, %r30, %r3;
	selp.u32 	%r33, 1, 0, %p2;
	add.s32 	%r34, %r30, %r33;
	sub.s32 	%r35, %r32, %r34;
	div.u32 	%r36, %r35, %r1;
	add.s32 	%r4, %r36, %r33;
	and.b32  	%r37, %r4, 3;
	setp.eq.s32 	%p3, %r37, 3;
	mov.u32 	%r108, %r2;
	@%p3 bra 	$L__BB0_4;
	cvt.u64.u32 	%rd15, %r2;
	add.s64 	%rd60, %rd2, %rd15;
	add.s32 	%r38, %r4, 1;
	and.b32  	%r39, %r38, 3;
	neg.s32 	%r106, %r39;
	cvt.u64.u32 	%rd16, %r1;
	mov.u32 	%r108, %r2;
$L__BB0_3:
	.pragma "nounroll";
	ld.global.u8 	%rs9, [%rd60];
	mov.u32 	%r40, cdf;
	add.s32 	%r41, %r40, %r108;
	st.shared.u8 	[%r41], %rs9;
	add.s32 	%r108, %r108, %r1;
	add.s64 	%rd60, %rd60, %rd16;
	add.s32 	%r106, %r106, 1;
	setp.ne.s32 	%p4, %r106, 0;
	@%p4 bra 	$L__BB0_3;
$L__BB0_4:
	setp.lt.u32 	%p5, %r4, 3;
	@%p5 bra 	$L__BB0_7;
	mov.u32 	%r42, cdf;
$L__BB0_6:
	cvt.u64.u32 	%rd17, %r108;
	add.s64 	%rd18, %rd2, %rd17;
	ld.global.u8 	%rs10, [%rd18];
	add.s32 	%r43, %r42, %r108;
	st.shared.u8 	[%r43], %rs10;
	add.s32 	%r44, %r108, %r1;
	cvt.u64.u32 	%rd19, %r44;
	add.s64 	%rd20, %rd2, %rd19;
	ld.global.u8 	%rs11, [%rd20];
	add.s32 	%r45, %r43, %r1;
	st.shared.u8 	[%r45], %rs11;
	add.s32 	%r46, %r44, %r1;
	cvt.u64.u32 	%rd21, %r46;
	add.s64 	%rd22, %rd2, %rd21;
	ld.global.u8 	%rs12, [%rd22];
	add.s32 	%r47, %r45, %r1;
	st.shared.u8 	[%r47], %rs12;
	add.s32 	%r48, %r46, %r1;
	cvt.u64.u32 	%rd23, %r48;
	add.s64 	%rd24, %rd2, %rd23;
	ld.global.u8 	%rs13, [%rd24];
	add.s32 	%r49, %r47, %r1;
	st.shared.u8 	[%r49], %rs13;
	add.s32 	%r108, %r48, %r1;
	setp.le.u32 	%p6, %r108, %r3;
	@%p6 bra 	$L__BB0_6;
$L__BB0_7:
	bar.sync 	0;
	mov.u32 	%r50, %ctaid.x;
	mad.lo.s32 	%r51, %r1, %r50, %r2;
	setp.ne.s32 	%p7, %r51, 1;
	@%p7 bra 	$L__BB0_22;
	cvta.to.global.u64 	%rd25, %rd11;
	ld.global.u32 	%r13, [%rd25+4];
	setp.eq.s32 	%p8, %r29, 0;
	mov.b16 	%rs26, 0;
	@%p8 bra 	$L__BB0_21;
	mul.wide.u32 	%rd26, %r13, 2;
	add.s64 	%rd27, %rd1, %rd26;
	add.s32 	%r53, %r13, 1;
	mul.wide.u32 	%rd28, %r53, 2;
	add.s64 	%rd29, %rd1, %rd28;
	ld.global.u16 	%r54, [%rd29];
	add.s32 	%r114, %r13, 2;
	add.s16 	%rs16, %rs8, 1;
	cvt.u32.u16 	%r55, %rs16;
	and.b32  	%r15, %r55, 255;
	cvta.to.global.u64 	%rd7, %rd10;
	ld.global.u16 	%r56, [%rd27];
	shl.b32 	%r57, %r56, 16;
	or.b32  	%r115, %r57, %r54;
	mov.b16 	%rs26, 0;
	mov.b32 	%r110, 0;
	mov.u64 	%rd30, $str;
	mov.u64 	%rd33, $str$1;
	mov.u64 	%rd36, $str$2;
	bra.uni 	$L__BB0_11;
$L__BB0_10:
	add.s32 	%r110, %r110, 1;
	setp.eq.s32 	%p14, %r110, %r29;
	@%p14 bra 	$L__BB0_21;
$L__BB0_11:
	cvt.u16.u32 	%rs2, %r115;
	st.local.u32 	[%rd3], %r115;
	cvta.global.u64 	%rd31, %rd30;
	{ // callseq 0, 0
	.param .b64 param0;
	st.param.b64 	[param0], %rd31;
	.param .b64 param1;
	st.param.b64 	[param1], %rd14;
	.param .b32 retval0;
	call.uni (retval0), 
	vprintf, 
	(
	param0, 
	param1
	);
	ld.param.b32 	%r59, [retval0];
	} // callseq 0
	cvta.global.u64 	%rd34, %rd33;
	{ // callseq 1, 0
	.param .b64 param0;
	st.param.b64 	[param0], %rd34;
	.param .b64 param1;
	st.param.b64 	[param1], 0;
	.param .b32 retval0;
	call.uni (retval0), 
	vprintf, 
	(
	param0, 
	param1
	);
	ld.param.b32 	%r61, [retval0];
	} // callseq 1
	mul.wide.u32 	%rd35, %r114, 2;
	add.s64 	%rd8, %rd1, %rd35;
	ld.global.u16 	%r63, [%rd8];
	st.local.u32 	[%rd3], %r63;
	cvta.global.u64 	%rd37, %rd36;
	{ // callseq 2, 0
	.param .b64 param0;
	st.param.b64 	[param0], %rd37;
	.param .b64 param1;
	st.param.b64 	[param1], %rd14;
	.param .b32 retval0;
	call.uni (retval0), 
	vprintf, 
	(
	param0, 
	param1
	);
	ld.param.b32 	%r64, [retval0];
	} // callseq 2
	add.s32 	%r21, %r114, 1;
	mul.wide.u32 	%rd38, %r21, 2;
	add.s64 	%rd39, %rd1, %rd38;
	ld.global.u16 	%r66, [%rd39];
	st.local.u32 	[%rd3], %r66;
	{ // callseq 3, 0
	.param .b64 param0;
	st.param.b64 	[param0], %rd37;
	.param .b64 param1;
	st.param.b64 	[param1], %rd14;
	.param .b32 retval0;
	call.uni (retval0), 
	vprintf, 
	(
	param0, 
	param1
	);
	ld.param.b32 	%r67, [retval0];
	} // callseq 3
	add.s32 	%r69, %r114, 2;
	mul.wide.u32 	%rd40, %r69, 2;
	add.s64 	%rd41, %rd1, %rd40;
	ld.global.u16 	%r70, [%rd41];
	st.local.u32 	[%rd3], %r70;
	{ // callseq 4, 0
	.param .b64 param0;
	st.param.b64 	[param0], %rd37;
	.param .b64 param1;
	st.param.b64 	[param1], %rd14;
	.param .b32 retval0;
	call.uni (retval0), 
	vprintf, 
	(
	param0, 
	param1
	);
	ld.param.b32 	%r71, [retval0];
	} // callseq 4
	add.s32 	%r73, %r114, 3;
	mul.wide.u32 	%rd42, %r73, 2;
	add.s64 	%rd43, %rd1, %rd42;
	ld.global.u16 	%r74, [%rd43];
	st.local.u32 	[%rd3], %r74;
	{ // callseq 5, 0
	.param .b64 param0;
	st.param.b64 	[param0], %rd37;
	.param .b64 param1;
	st.param.b64 	[param1], %rd14;
	.param .b32 retval0;
	call.uni (retval0), 
	vprintf, 
	(
	param0, 
	param1
	);
	ld.param.b32 	%r75, [retval0];
	} // callseq 5
	add.s32 	%r77, %r114, 4;
	mul.wide.u32 	%rd44, %r77, 2;
	add.s64 	%rd45, %rd1, %rd44;
	ld.global.u16 	%r78, [%rd45];
	st.local.u32 	[%rd3], %r78;
	{ // callseq 6, 0
	.param .b64 param0;
	st.param.b64 	[param0], %rd37;
	.param .b64 param1;
	st.param.b64 	[param1], %rd14;
	.param .b32 retval0;
	call.uni (retval0), 
	vprintf, 
	(
	param0, 
	param1
	);
	ld.param.b32 	%r79, [retval0];
	} // callseq 6
	mov.u64 	%rd46, $str$3;
	cvta.global.u64 	%rd47, %rd46;
	{ // callseq 7, 0
	.param .b64 param0;
	st.param.b64 	[param0], %rd47;
	.param .b64 param1;
	st.param.b64 	[param1], 0;
	.param .b32 retval0;
	call.uni (retval0), 
	vprintf, 
	(
	param0, 
	param1
	);
	ld.param.b32 	%r81, [retval0];
	} // callseq 7
	mov.b32 	%r113, 0;
$L__BB0_12:
	mov.u32 	%r83, cdf;
	add.s32 	%r23, %r83, %r113;
	ld.shared.u8 	%rs17, [%r23];
	and.b16  	%rs18, %rs2, 255;
	setp.gt.u16 	%p9, %rs17, %rs18;
	@%p9 bra 	$L__BB0_14;
	ld.shared.u8 	%rs19, [%r23+1];
	setp.gt.u16 	%p10, %rs19, %rs18;
	@%p10 bra 	$L__BB0_16;
$L__BB0_14:
	add.s32 	%r113, %r113, 1;
	setp.ne.s32 	%p11, %r113, %r15;
	@%p11 bra 	$L__BB0_12;
	mov.u64 	%rd48, $str$4;
	cvta.global.u64 	%rd49, %rd48;
	{ // callseq 8, 0
	.param .b64 param0;
	st.param.b64 	[param0], %rd49;
	.param .b64 param1;
	st.param.b64 	[param1], 0;
	.param .b32 retval0;
	call.uni (retval0), 
	vprintf, 
	(
	param0, 
	param1
	);
	ld.param.b32 	%r84, [retval0];
	} // callseq 8
	mov.b16 	%rs25, 255;
	bra.uni 	$L__BB0_17;
$L__BB0_16:
	cvt.u16.u32 	%rs25, %r113;
$L__BB0_17:
	add.s16 	%rs22, %rs25, %rs7;
	cvt.u32.u16 	%r86, %rs25;
	cvt.u32.u16 	%r87, %rs22;
	cvt.s32.s8 	%r88, %r87;
	st.local.u32 	[%rd3], %r88;
	mov.u64 	%rd50, $str$5;
	cvta.global.u64 	%rd51, %rd50;
	add.u64 	%rd52, %SP, 0;
	{ // callseq 9, 0
	.param .b64 param0;
	st.param.b64 	[param0], %rd51;
	.param .b64 param1;
	st.param.b64 	[param1], %rd52;
	.param .b32 retval0;
	call.uni (retval0), 
	vprintf, 
	(
	param0, 
	param1
	);
	ld.param.b32 	%r89, [retval0];
	} // callseq 9
	cvt.u64.u32 	%rd53, %r110;
	add.s64 	%rd54, %rd7, %rd53;
	ld.global.u8 	%rs23, [%rd54];
	mad.lo.s16 	%rs26, %rs23, %rs22, %rs26;
	shr.u32 	%r91, %r115, 8;
	cvt.s32.s8 	%r92, %r86;
	mov.u32 	%r93, cdf;
	add.s32 	%r94, %r93, %r92;
	ld.shared.u8 	%r95, [%r94+1];
	ld.shared.u8 	%r96, [%r94];
	sub.s32 	%r97, %r95, %r96;
	and.b32  	%r98, %r115, 255;
	sub.s32 	%r99, %r98, %r96;
	mad.lo.s32 	%r115, %r97, %r91, %r99;
	setp.gt.u32 	%p12, %r115, 131071;
	@%p12 bra 	$L__BB0_19;
	mov.u64 	%rd55, $str$6;
	cvta.global.u64 	%rd56, %rd55;
	{ // callseq 10, 0
	.param .b64 param0;
	st.param.b64 	[param0], %rd56;
	.param .b64 param1;
	st.param.b64 	[param1], 0;
	.param .b32 retval0;
	call.uni (retval0), 
	vprintf, 
	(
	param0, 
	param1
	);
	ld.param.b32 	%r100, [retval0];
	} // callseq 10
	shl.b32 	%r102, %r115, 16;
	ld.global.u16 	%r103, [%rd8];
	or.b32  	%r115, %r102, %r103;
	mov.u32 	%r114, %r21;
$L__BB0_19:
	setp.ne.s32 	%p13, %r110, 20;
	@%p13 bra 	$L__BB0_10;
	mov.u64 	%rd57, $str$7;
	cvta.global.u64 	%rd58, %rd57;
	{ // callseq 11, 0
	.param .b64 param0;
	st.param.b64 	[param0], %rd58;
	.param .b64 param1;
	st.param.b64 	[param1], 0;
	.param .b32 retval0;
	call.uni (retval0), 
	vprintf, 
	(
	param0, 
	param1
	);
	ld.param.b32 	%r104, [retval0];
	} // callseq 11
$L__BB0_21:
	cvta.to.global.u64 	%rd59, %rd9;
	st.global.u8 	[%rd59+1], %rs26;
$L__BB0_22:
	ret;

}


// ===== COMPILED SASS (sm_100) =====

	.target	sm_100

	.elftype	@"ET_EXEC"


//--------------------- .note.nv.tkinfo           --------------------------
	.section	.note.nv.tkinfo,"",@"SHT_NOTE"
	.sectionflags	@"SHF_NOTE_NV_TKINFO"
	.tkinfo
        /*0018*/ 	.word	0x00000002
        /*0030*/ 	.string	""
        /*0030*/ 	.string	"ptxas"
        /*0030*/ 	.string	"Cuda compilation tools, release 13.0, V13.0.88"
        /*0030*/ 	.string	"Build cuda_13.0.r13.0/compiler.36424714_0"
        /*0030*/ 	.string	"-arch sm_100 -m 64 "



//--------------------- .note.nv.cuinfo           --------------------------
	.section	.note.nv.cuinfo,"",@"SHT_NOTE"
	.sectionflags	@"SHF_NOTE_NV_CUINFO"
        /*0018*/ 	.short	0x0002
        /*001a*/ 	.short	0x0064
        /*001c*/ 	.short	0x0082
	.zero		2


//--------------------- .nv.info                  --------------------------
	.section	.nv.info,"",@"SHT_CUDA_INFO"
	.align	4


	//----- nvinfo : EIATTR_REGCOUNT
	.align		4
        /*0000*/ 	.byte	0x04, 0x2f
        /*0002*/ 	.short	(.L_9 - .L_8)
	.align		4
.L_8:
        /*0004*/ 	.word	index@(_Z20decmpressAndMultiplyPaS_jjfPjahPhPtj)
        /*0008*/ 	.word	0x00000020


	//----- nvinfo : EIATTR_FRAME_SIZE
	.align		4
.L_9:
        /*000c*/ 	.byte	0x04, 0x11
        /*000e*/ 	.short	(.L_11 - .L_10)
	.align		4
.L_10:
        /*0010*/ 	.word	index@(_Z20decmpressAndMultiplyPaS_jjfPjahPhPtj)
        /*0014*/ 	.word	0x00000008


	//----- nvinfo : EIATTR_MIN_STACK_SIZE
	.align		4
.L_11:
        /*0018*/ 	.byte	0x04, 0x12
        /*001a*/ 	.short	(.L_13 - .L_12)
	.align		4
.L_12:
        /*001c*/ 	.word	index@(_Z20decmpressAndMultiplyPaS_jjfPjahPhPtj)
        /*0020*/ 	.word	0x00000008
.L_13:


//--------------------- .nv.compat                --------------------------
	.section	.nv.compat,"",@"SHT_CUDA_COMPAT_INFO"
	.align	4
        /*0000*/ 	.byte	0x02, 0x09, 0x00, 0x00, 0x02, 0x02, 0x01, 0x00, 0x02, 0x05, 0x05, 0x00, 0x03, 0x07, 0x01, 0x01
        /*0010*/ 	.byte	0x02, 0x03, 0x00, 0x00, 0x02, 0x06, 0x01, 0x00, 0x04, 0x0b, 0x08, 0x00, 0x09, 0x00, 0x00, 0x00
        /*0020*/ 	.byte	0x00, 0x00, 0x00, 0x00


//--------------------- .nv.info._Z20decmpressAndMultiplyPaS_jjfPjahPhPtj --------------------------
	.section	.nv.info._Z20decmpressAndMultiplyPaS_jjfPjahPhPtj,"",@"SHT_CUDA_INFO"
	.sectionflags	@""
	.align	4


	//----- nvinfo : EIATTR_CUDA_API_VERSION
	.align		4
        /*0000*/ 	.byte	0x04, 0x37
        /*0002*/ 	.short	(.L_15 - .L_14)
.L_14:
        /*0004*/ 	.word	0x00000082


	//----- nvinfo : EIATTR_KPARAM_INFO
	.align		4
.L_15:
        /*0008*/ 	.byte	0x04, 0x17
        /*000a*/ 	.short	(.L_17 - .L_16)
.L_16:
        /*000c*/ 	.word	0x00000000
        /*0010*/ 	.short	0x000a
        /*0012*/ 	.short	0x0040
        /*0014*/ 	.byte	0x00, 0xf0, 0x11, 0x00


	//----- nvinfo : EIATTR_KPARAM_INFO
	.align		4
.L_17:
        /*0018*/ 	.byte	0x04, 0x17
        /*001a*/ 	.short	(.L_19 - .L_18)
.L_18:
        /*001c*/ 	.word	0x00000000
        /*0020*/ 	.short	0x0009
        /*0022*/ 	.short	0x0038
        /*0024*/ 	.byte	0x00, 0xf5, 0x21, 0x00


	//----- nvinfo : EIATTR_KPARAM_INFO
	.align		4
.L_19:
        /*0028*/ 	.byte	0x04, 0x17
        /*002a*/ 	.short	(.L_21 - .L_20)
.L_20:
        /*002c*/ 	.word	0x00000000
        /*0030*/ 	.short	0x0008
        /*0032*/ 	.short	0x0030
        /*0034*/ 	.byte	0x00, 0xf5, 0x21, 0x00


	//----- nvinfo : EIATTR_KPARAM_INFO
	.align		4
.L_21:
        /*0038*/ 	.byte	0x04, 0x17
        /*003a*/ 	.short	(.L_23 - .L_22)
.L_22:
        /*003c*/ 	.word	0x00000000
        /*0040*/ 	.short	0x0007
        /*0042*/ 	.short	0x0029
        /*0044*/ 	.byte	0x00, 0xf0, 0x05, 0x00


	//----- nvinfo : EIATTR_KPARAM_INFO
	.align		4
.L_23:
        /*0048*/ 	.byte	0x04, 0x17
        /*004a*/ 	.short	(.L_25 - .L_24)
.L_24:
        /*004c*/ 	.word	0x00000000
        /*0050*/ 	.short	0x0006
        /*0052*/ 	.short	0x0028
        /*0054*/ 	.byte	0x00, 0xf0, 0x05, 0x00


	//----- nvinfo : EIATTR_KPARAM_INFO
	.align		4
.L_25:
        /*0058*/ 	.byte	0x04, 0x17
        /*005a*/ 	.short	(.L_27 - .L_26)
.L_26:
        /*005c*/ 	.word	0x00000000
        /*0060*/ 	.short	0x0005
        /*0062*/ 	.short	0x0020
        /*0064*/ 	.byte	0x00, 0xf5, 0x21, 0x00


	//----- nvinfo : EIATTR_KPARAM_INFO
	.align		4
.L_27:
        /*0068*/ 	.byte	0x04, 0x17
        /*006a*/ 	.short	(.L_29 - .L_28)
.L_28:
        /*006c*/ 	.word	0x00000000
        /*0070*/ 	.short	0x0004
        /*0072*/ 	.short	0x0018
        /*0074*/ 	.byte	0x00, 0xf0, 0x11, 0x00


	//----- nvinfo : EIATTR_KPARAM_INFO
	.align		4
.L_29:
        /*0078*/ 	.byte	0x04, 0x17
        /*007a*/ 	.short	(.L_31 - .L_30)
.L_30:
        /*007c*/ 	.word	0x00000000
        /*0080*/ 	.short	0x0003
        /*0082*/ 	.short	0x0014
        /*0084*/ 	.byte	0x00, 0xf0, 0x11, 0x00


	//----- nvinfo : EIATTR_KPARAM_INFO
	.align		4
.L_31:
        /*0088*/ 	.byte	0x04, 0x17
        /*008a*/ 	.short	(.L_33 - .L_32)
.L_32:
        /*008c*/ 	.word	0x00000000
        /*0090*/ 	.short	0x0002
        /*0092*/ 	.short	0x0010
        /*0094*/ 	.byte	0x00, 0xf0, 0x11, 0x00


	//----- nvinfo : EIATTR_KPARAM_INFO
	.align		4
.L_33:
        /*0098*/ 	.byte	0x04, 0x17
        /*009a*/ 	.short	(.L_35 - .L_34)
.L_34:
        /*009c*/ 	.word	0x00000000
        /*00a0*/ 	.short	0x0001
        /*00a2*/ 	.short	0x0008
        /*00a4*/ 	.byte	0x00, 0xf5, 0x21, 0x00


	//----- nvinfo : EIATTR_KPARAM_INFO
	.align		4
.L_35:
        /*00a8*/ 	.byte	0x04, 0x17
        /*00aa*/ 	.short	(.L_37 - .L_36)
.L_36:
        /*00ac*/ 	.word	0x00000000
        /*00b0*/ 	.short	0x0000
        /*00b2*/ 	.short	0x0000
        /*00b4*/ 	.byte	0x00, 0xf5, 0x21, 0x00


	//----- nvinfo : EIATTR_SPARSE_MMA_MASK
	.align		4
.L_37:
        /*00b8*/ 	.byte	0x03, 0x50
        /*00ba*/ 	.short	0x0000


	//----- nvinfo : EIATTR_MAXREG_COUNT
	.align		4
        /*00bc*/ 	.byte	0x03, 0x1b
        /*00be*/ 	.short	0x00ff


	//----- nvinfo : EIATTR_NUM_BARRIERS
	.align		4
        /*00c0*/ 	.byte	0x02, 0x4c
        /*00c2*/ 	.byte	0x01
	.zero		1


	//----- nvinfo : EIATTR_EXTERNS
	.align		4
        /*00c4*/ 	.byte	0x04, 0x0f
        /*00c6*/ 	.short	(.L_39 - .L_38)


	//   ....[0]....
	.align		4
.L_38:
        /*00c8*/ 	.word	index@(vprintf)


	//----- nvinfo : EIATTR_MERCURY_ISA_VERSION
	.align		4
.L_39:
        /*00cc*/ 	.byte	0x03, 0x5f
        /*00ce*/ 	.short	0x0101


	//----- nvinfo : EIATTR_VRC_CTA_INIT_COUNT
	.align		4
        /*00d0*/ 	.byte	0x02, 0x4a
	.zero		1
	.zero		1


	//----- nvinfo : EIATTR_SYSCALL_OFFSETS
	.align		4
        /*00d4*/ 	.byte	0x04, 0x46
        /*00d6*/ 	.short	(.L_41 - .L_40)


	//   ....[0]....
.L_40:
        /*00d8*/ 	.word	0x00000840


	//   ....[1]....
        /*00dc*/ 	.word	0x000008b0


	//   ....[2]....
        /*00e0*/ 	.word	0x00000970


	//   ....[3]....
        /*00e4*/ 	.word	0x00000a40


	//   ....[4]....
        /*00e8*/ 	.word	0x00000b10


	//   ....[5]....
        /*00ec*/ 	.word	0x00000be0


	//   ....[6]....
        /*00f0*/ 	.word	0x00000cb0


	//   ....[7]....
        /*00f4*/ 	.word	0x00000d20


	//   ....[8]....
        /*00f8*/ 	.word	0x00000f00


	//   ....[9]....
        /*00fc*/ 	.word	0x00001020


	//   ....[10]....
        /*0100*/ 	.word	0x00001200


	//   ....[11]....
        /*0104*/ 	.word	0x00001330


	//----- nvinfo : EIATTR_EXIT_INSTR_OFFSETS
	.align		4
.L_41:
        /*0108*/ 	.byte	0x04, 0x1c
        /*010a*/ 	.short	(.L_43 - .L_42)


	//   ....[0]....
.L_42:
        /*010c*/ 	.word	0x00000640


	//   ....[1]....
        /*0110*/ 	.word	0x00001370


	//----- nvinfo : EIATTR_CRS_STACK_SIZE
	.align		4
.L_43:
        /*0114*/ 	.byte	0x04, 0x1e
        /*0116*/ 	.short	(.L_45 - .L_44)
.L_44:
        /*0118*/ 	.word	0x00000000


	//----- nvinfo : EIATTR_CBANK_PARAM_SIZE
	.align		4
.L_45:
        /*011c*/ 	.byte	0x03, 0x19
        /*011e*/ 	.short	0x0044


	//----- nvinfo : EIATTR_PARAM_CBANK
	.align		4
        /*0120*/ 	.byte	0x04, 0x0a
        /*0122*/ 	.short	(.L_47 - .L_46)
	.align		4
.L_46:
        /*0124*/ 	.word	index@(.nv.constant0._Z20decmpressAndMultiplyPaS_jjfPjahPhPtj)
        /*0128*/ 	.short	0x0380
        /*012a*/ 	.short	0x0044


	//----- nvinfo : EIATTR_SW_WAR
	.align		4
.L_47:
        /*012c*/ 	.byte	0x04, 0x36
        /*012e*/ 	.short	(.L_49 - .L_48)
.L_48:
        /*0130*/ 	.word	0x00000008
.L_49:


//--------------------- .nv.callgraph             --------------------------
	.section	.nv.callgraph,"",@"SHT_CUDA_CALLGRAPH"
	.align	4
	.sectionentsize	8
	.align		4
        /*0000*/ 	.word	0x00000000
	.align		4
        /*0004*/ 	.word	0xffffffff
	.align		4
        /*0008*/ 	.word	index@(_Z20decmpressAndMultiplyPaS_jjfPjahPhPtj)
	.align		4
        /*000c*/ 	.word	index@(vprintf)
	.align		4
        /*0010*/ 	.word	0x00000000
	.align		4
        /*0014*/ 	.word	0xfffffffe
	.align		4
        /*0018*/ 	.word	0x00000000
	.align		4
        /*001c*/ 	.word	0xfffffffd
	.align		4
        /*0020*/ 	.word	0x00000000
	.align		4
        /*0024*/ 	.word	0xfffffffc


//--------------------- .nv.constant4             --------------------------
	.section	.nv.constant4,"a",@progbits
	.align	8
	.align		8
.nv.constant4:
        /*0000*/ 	.dword	vprintf
	.align		8
        /*0008*/ 	.dword	$str
	.align		8
        /*0010*/ 	.dword	$str$1
	.align		8
        /*0018*/ 	.dword	$str$2
	.align		8
        /*0020*/ 	.dword	$str$3
	.align		8
        /*0028*/ 	.dword	$str$4
	.align		8
        /*0030*/ 	.dword	$str$5
	.align		8
        /*0038*/ 	.dword	$str$6
	.align		8
        /*0040*/ 	.dword	$str$7


//--------------------- .text._Z20decmpressAndMultiplyPaS_jjfPjahPhPtj --------------------------
	.section	.text._Z20decmpressAndMultiplyPaS_jjfPjahPhPtj,"ax",@progbits
	.align	128
        .global         _Z20decmpressAndMultiplyPaS_jjfPjahPhPtj
        .type           _Z20decmpressAndMultiplyPaS_jjfPjahPhPtj,@function
        .size           _Z20decmpressAndMultiplyPaS_jjfPjahPhPtj,(.L_x_31 - _Z20decmpressAndMultiplyPaS_jjfPjahPhPtj)
        .other          _Z20decmpressAndMultiplyPaS_jjfPjahPhPtj,@"STO_CUDA_ENTRY STV_DEFAULT"
_Z20decmpressAndMultiplyPaS_jjfPjahPhPtj:
.text._Z20decmpressAndMultiplyPaS_jjfPjahPhPtj:
[----:B------:R-:W0:Y:S01]  /*0000*/  LDC R1, c[0x0][0x37c] ;  /* 0x0000df00ff017b82 */ /* 0x000e220000000800 */
[----:B------:R-:W1:Y:S07]  /*0010*/  S2R R3, SR_TID.X ;  /* 0x0000000000037919 */ /* 0x000e6e0000002100 */
[----:B------:R-:W1:Y:S01]  /*0020*/  LDC.U8 R0, c[0x0][0x3a9] ;  /* 0x0000ea40ff007b82 */ /* 0x000e620000000000 */
[----:B------:R-:W2:Y:S01]  /*0030*/  LDCU UR4, c[0x0][0x2f8] ;  /* 0x00005f00ff0477ac */ /* 0x000ea20008000800 */
[----:B0-----:R-:W-:Y:S01]  /*0040*/  VIADD R1, R1, 0xfffffff8 ;  /* 0xfffffff801017836 */ /* 0x001fe20000000000 */
[----:B------:R-:W-:Y:S01]  /*0050*/  BSSY.RECONVERGENT B0, `(.L_x_0) ;  /* 0x000005a000007945 */ /* 0x000fe20003800200 */
[----:B------:R-:W0:Y:S01]  /*0060*/  LDCU UR5, c[0x0][0x2fc] ;  /* 0x00005f80ff0577ac */ /* 0x000e220008000800 */
[----:B------:R-:W3:Y:S01]  /*0070*/  LDCU.64 UR36, c[0x0][0x358] ;  /* 0x00006b00ff2477ac */ /* 0x000ee20008000a00 */
[----:B------:R-:W4:Y:S01]  /*0080*/  LDCU.64 UR8, c[0x0][0x3b0] ;  /* 0x00007600ff0877ac */ /* 0x000f220008000a00 */
[----:B------:R-:W3:Y:S01]  /*0090*/  LDCU UR6, c[0x0][0x360] ;  /* 0x00006c00ff0677ac */ /* 0x000ee20008000800 */
[----:B--2---:R-:W-:-:S05]  /*00a0*/  IADD3 R17, P1, PT, R1, UR4, RZ ;  /* 0x0000000401117c10 */ /* 0x004fca000ff3e0ff */
[----:B0-----:R-:W-:Y:S01]  /*00b0*/  IMAD.X R16, RZ, RZ, UR5, P1 ;  /* 0x00000005ff107e24 */ /* 0x001fe200088e06ff */
[----:B-1----:R-:W-:-:S13]  /*00c0*/  ISETP.GT.U32.AND P0, PT, R3, R0, PT ;  /* 0x000000000300720c */ /* 0x002fda0003f04070 */
[----:B---34-:R-:W-:Y:S05]  /*00d0*/  @P0 BRA `(.L_x_1) ;  /* 0x0000000400440947 */ /* 0x018fea0003800000 */
[----:B------:R-:W0:Y:S01]  /*00e0*/  I2F.U32.RP R8, UR6 ;  /* 0x0000000600087d06 */ /* 0x000e220008209000 */
[----:B------:R-:W-:Y:S01]  /*00f0*/  IADD3 R7, PT, PT, R3, UR6, RZ ;  /* 0x0000000603077c10 */ /* 0x000fe2000fffe0ff */
[----:B------:R-:W-:Y:S01]  /*0100*/  BSSY.RECONVERGENT B1, `(.L_x_2) ;  /* 0x0000031000017945 */ /* 0x000fe20003800200 */
[----:B------:R-:W-:Y:S02]  /*0110*/  ISETP.NE.U32.AND P2, PT, RZ, UR6, PT ;  /* 0x00000006ff007c0c */ /* 0x000fe4000bf45070 */
[----:B------:R-:W-:Y:S02]  /*0120*/  ISETP.GT.U32.AND P0, PT, R7, R0, PT ;  /* 0x000000000700720c */ /* 0x000fe40003f04070 */
[----:B------:R-:W-:Y:S02]  /*0130*/  VIADDMNMX.U32 R2, R0, 0x1, R7, !PT ;  /* 0x0000000100027846 */ /* 0x000fe40007800007 */
[----:B------:R-:W-:-:S04]  /*0140*/  SEL R6, RZ, 0x1, P0 ;  /* 0x00000001ff067807 */ /* 0x000fc80000000000 */
[----:B------:R-:W-:Y:S01]  /*0150*/  IADD3 R2, PT, PT, R2, -R7, -R6 ;  /* 0x8000000702027210 */ /* 0x000fe20007ffe806 */
[----:B0-----:R-:W0:Y:S02]  /*0160*/  MUFU.RCP R8, R8 ;  /* 0x0000000800087308 */ /* 0x001e240000001000 */
[----:B0-----:R-:W-:-:S06]  /*0170*/  VIADD R4, R8, 0xffffffe ;  /* 0x0ffffffe08047836 */ /* 0x001fcc0000000000 */
[----:B------:R0:W1:Y:S02]  /*0180*/  F2I.FTZ.U32.TRUNC.NTZ R5, R4 ;  /* 0x0000000400057305 */ /* 0x000064000021f000 */
[----:B0-----:R-:W-:Y:S02]  /*0190*/  IMAD.MOV.U32 R4, RZ, RZ, RZ ;  /* 0x000000ffff047224 */ /* 0x001fe400078e00ff */
[----:B-1----:R-:W-:-:S04]  /*01a0*/  IMAD.MOV R9, RZ, RZ, -R5 ;  /* 0x000000ffff097224 */ /* 0x002fc800078e0a05 */
[----:B------:R-:W-:-:S04]  /*01b0*/  IMAD R9, R9, UR6, RZ ;  /* 0x0000000609097c24 */ /* 0x000fc8000f8e02ff */
[----:B------:R-:W-:-:S06]  /*01c0*/  IMAD.HI.U32 R5, R5, R9, R4 ;  /* 0x0000000905057227 */ /* 0x000fcc00078e0004 */
[----:B------:R-:W-:-:S04]  /*01d0*/  IMAD.HI.U32 R5, R5, R2, RZ ;  /* 0x0000000205057227 */ /* 0x000fc800078e00ff */
[----:B------:R-:W-:-:S04]  /*01e0*/  IMAD.MOV R7, RZ, RZ, -R5 ;  /* 0x000000ffff077224 */ /* 0x000fc800078e0a05 */
[----:B------:R-:W-:-:S05]  /*01f0*/  IMAD R2, R7, UR6, R2 ;  /* 0x0000000607027c24 */ /* 0x000fca000f8e0202 */
[----:B------:R-:W-:-:S13]  /*0200*/  ISETP.GE.U32.AND P0, PT, R2, UR6, PT ;  /* 0x0000000602007c0c */ /* 0x000fda000bf06070 */
[----:B------:R-:W-:Y:S02]  /*0210*/  @P0 VIADD R2, R2, -UR6 ;  /* 0x8000000602020c36 */ /* 0x000fe40008000000 */
[----:B------:R-:W-:-:S03]  /*0220*/  @P0 VIADD R5, R5, 0x1 ;  /* 0x0000000105050836 */ /* 0x000fc60000000000 */
[----:B------:R-:W-:-:S13]  /*0230*/  ISETP.GE.U32.AND P1, PT, R2, UR6, PT ;  /* 0x0000000602007c0c */ /* 0x000fda000bf26070 */
[----:B------:R-:W-:Y:S02]  /*0240*/  @P1 IADD3 R5, PT, PT, R5, 0x1, RZ ;  /* 0x0000000105051810 */ /* 0x000fe40007ffe0ff */
[----:B------:R-:W-:-:S05]  /*0250*/  @!P2 LOP3.LUT R5, RZ, UR6, RZ, 0x33, !PT ;  /* 0x00000006ff05ac12 */ /* 0x000fca000f8e33ff */
[----:B------:R-:W-:Y:S02]  /*0260*/  IMAD.IADD R6, R6, 0x1, R5 ;  /* 0x0000000106067824 */ /* 0x000fe400078e0205 */
[----:B------:R-:W-:-:S03]  /*0270*/  IMAD.MOV.U32 R5, RZ, RZ, R3 ;  /* 0x000000ffff057224 */ /* 0x000fc600078e0003 */
[C---:B------:R-:W-:Y:S02]  /*0280*/  LOP3.LUT R2, R6.reuse, 0x3, RZ, 0xc0, !PT ;  /* 0x0000000306027812 */ /* 0x040fe400078ec0ff */
[----:B------:R-:W-:Y:S02]  /*0290*/  ISETP.GE.U32.AND P0, PT, R6, 0x3, PT ;  /* 0x000000030600780c */ /* 0x000fe40003f06070 */
[----:B------:R-:W-:-:S13]  /*02a0*/  ISETP.NE.AND P1, PT, R2, 0x3, PT ;  /* 0x000000030200780c */ /* 0x000fda0003f25270 */
[----:B------:R-:W-:Y:S05]  /*02b0*/  @!P1 BRA `(.L_x_3) ;  /* 0x0000000000549947 */ /* 0x000fea0003800000 */
[----:B------:R-:W0:Y:S01]  /*02c0*/  S2R R5, SR_CgaCtaId ;  /* 0x0000000000057919 */ /* 0x000e220000008800 */
[----:B------:R-:W1:Y:S01]  /*02d0*/  LDCU.64 UR4, c[0x0][0x3b0] ;  /* 0x00007600ff0477ac */ /* 0x000e620008000a00 */
[----:B------:R-:W-:Y:S01]  /*02e0*/  VIADD R6, R6, 0x1 ;  /* 0x0000000106067836 */ /* 0x000fe20000000000 */
[----:B------:R-:W-:-:S04]  /*02f0*/  MOV R2, 0x400 ;  /* 0x0000040000027802 */ /* 0x000fc80000000f00 */
[----:B------:R-:W-:Y:S02]  /*0300*/  LOP3.LUT R6, R6, 0x3, RZ, 0xc0, !PT ;  /* 0x0000000306067812 */ /* 0x000fe400078ec0ff */
[----:B-1----:R-:W-:-:S05]  /*0310*/  IADD3 R10, P1, PT, R3, UR4, RZ ;  /* 0x00000004030a7c10 */ /* 0x002fca000ff3e0ff */
[----:B------:R-:W-:Y:S01]  /*0320*/  IMAD.X R11, RZ, RZ, UR5, P1 ;  /* 0x00000005ff0b7e24 */ /* 0x000fe200088e06ff */
[----:B0-----:R-:W-:Y:S01]  /*0330*/  LEA R8, R5, R2, 0x18 ;  /* 0x0000000205087211 */ /* 0x001fe200078ec0ff */
[----:B------:R-:W-:Y:S01]  /*0340*/  IMAD.MOV R2, RZ, RZ, -R6 ;  /* 0x000000ffff027224 */ /* 0x000fe200078e0a06 */
[----:B------:R-:W-:-:S07]  /*0350*/  MOV R5, R3 ;  /* 0x0000000300057202 */ /* 0x000fce0000000f00 */
.L_x_4:
[----:B------:R-:W-:Y:S02]  /*0360*/  IMAD.MOV.U32 R6, RZ, RZ, R10 ;  /* 0x000000ffff067224 */ /* 0x000fe400078e000a */
[----:B------:R-:W-:-:S05]  /*0370*/  IMAD.MOV.U32 R7, RZ, RZ, R11 ;  /* 0x000000ffff077224 */ /* 0x000fca00078e000b */
[----:B0-----:R-:W2:Y:S01]  /*0380*/  LDG.E.U8 R4, desc[UR36][R6.64] ;  /* 0x0000002406047981 */ /* 0x001ea2000c1e1100 */
[----:B------:R-:W-:Y:S01]  /*0390*/  IMAD.IADD R9, R8, 0x1, R5 ;  /* 0x0000000108097824 */ /* 0x000fe200078e0205 */
[----:B------:R-:W-:Y:S01]  /*03a0*/  IADD3 R2, PT, PT, R2, 0x1, RZ ;  /* 0x0000000102027810 */ /* 0x000fe20007ffe0ff */
[----:B------:R-:W-:Y:S01]  /*03b0*/  VIADD R5, R5, UR6 ;  /* 0x0000000605057c36 */ /* 0x000fe20008000000 */
[----:B------:R-:W-:Y:S02]  /*03c0*/  IADD3 R10, P2, PT, R10, UR6, RZ ;  /* 0x000000060a0a7c10 */ /* 0x000fe4000ff5e0ff */
[----:B------:R-:W-:-:S03]  /*03d0*/  ISETP.NE.AND P1, PT, R2, RZ, PT ;  /* 0x000000ff0200720c */ /* 0x000fc60003f25270 */
[----:B------:R-:W-:Y:S01]  /*03e0*/  IMAD.X R11, RZ, RZ, R11, P2 ;  /* 0x000000ffff0b7224 */ /* 0x000fe200010e060b */
[----:B--2---:R0:W-:Y:S09]  /*03f0*/  STS.U8 [R9], R4 ;  /* 0x0000000409007388 */ /* 0x0041f20000000000 */
[----:B------:R-:W-:Y:S05]  /*0400*/  @P1 BRA `(.L_x_4) ;  /* 0xfffffffc00d41947 */ /* 0x000fea000383ffff */
.L_x_3:
[----:B------:R-:W-:Y:S05]  /*0410*/  BSYNC.RECONVERGENT B1 ;  /* 0x0000000000017941 */ /* 0x000fea0003800200 */
.L_x_2:
[----:B------:R-:W-:Y:S05]  /*0420*/  @!P0 BRA `(.L_x_1) ;  /* 0x0000000000708947 */ /* 0x000fea0003800000 */
[----:B------:R-:W1:Y:S01]  /*0430*/  S2R R7, SR_CgaCtaId ;  /* 0x0000000000077919 */ /* 0x000e620000008800 */
[----:B------:R-:W-:-:S04]  /*0440*/  MOV R2, 0x400 ;  /* 0x0000040000027802 */ /* 0x000fc80000000f00 */
[----:B-1----:R-:W-:-:S07]  /*0450*/  LEA R18, R7, R2, 0x18 ;  /* 0x0000000207127211 */ /* 0x002fce00078ec0ff */
.L_x_5:
[C---:B-1----:R-:W-:Y:S01]  /*0460*/  VIADD R8, R5.reuse, UR6 ;  /* 0x0000000605087c36 */ /* 0x042fe20008000000 */
[----:B------:R-:W-:-:S03]  /*0470*/  IADD3 R6, P0, PT, R5, UR8, RZ ;  /* 0x0000000805067c10 */ /* 0x000fc6000ff1e0ff */
[C---:B------:R-:W-:Y:S01]  /*0480*/  VIADD R10, R8.reuse, UR6 ;  /* 0x00000006080a7c36 */ /* 0x040fe20008000000 */
[----:B------:R-:W-:Y:S02]  /*0490*/  IADD3 R8, P1, PT, R8, UR8, RZ ;  /* 0x0000000808087c10 */ /* 0x000fe4000ff3e0ff */
[----:B------:R-:W-:Y:S01]  /*04a0*/  IADD3.X R7, PT, PT, RZ, UR9, RZ, P0, !PT ;  /* 0x00000009ff077c10 */ /* 0x000fe200087fe4ff */
[C---:B------:R-:W-:Y:S01]  /*04b0*/  VIADD R14, R10.reuse, UR6 ;  /* 0x000000060a0e7c36 */ /* 0x040fe20008000000 */
[----:B------:R-:W-:Y:S01]  /*04c0*/  IADD3 R10, P0, PT, R10, UR8, RZ ;  /* 0x000000080a0a7c10 */ /* 0x000fe2000ff1e0ff */
[----:B0-----:R-:W-:Y:S02]  /*04d0*/  IMAD.X R9, RZ, RZ, UR9, P1 ;  /* 0x00000009ff097e24 */ /* 0x001fe400088e06ff */
[----:B------:R-:W2:Y:S01]  /*04e0*/  LDG.E.U8 R6, desc[UR36][R6.64] ;  /* 0x0000002406067981 */ /* 0x000ea2000c1e1100 */
[----:B------:R-:W-:Y:S01]  /*04f0*/  IADD3 R12, P1, PT, R14, UR8, RZ ;  /* 0x000000080e0c7c10 */ /* 0x000fe2000ff3e0ff */
[----:B------:R-:W-:-:S02]  /*0500*/  IMAD.X R11, RZ, RZ, UR9, P0 ;  /* 0x00000009ff0b7e24 */ /* 0x000fc400080e06ff */
[----:B------:R-:W3:Y:S02]  /*0510*/  LDG.E.U8 R8, desc[UR36][R8.64] ;  /* 0x0000002408087981 */ /* 0x000ee4000c1e1100 */
[----:B------:R-:W-:Y:S02]  /*0520*/  IMAD.X R13, RZ, RZ, UR9, P1 ;  /* 0x00000009ff0d7e24 */ /* 0x000fe400088e06ff */
[----:B------:R-:W4:Y:S04]  /*0530*/  LDG.E.U8 R11, desc[UR36][R10.64] ;  /* 0x000000240a0b7981 */ /* 0x000f28000c1e1100 */
[----:B------:R-:W5:Y:S01]  /*0540*/  LDG.E.U8 R13, desc[UR36][R12.64] ;  /* 0x000000240c0d7981 */ /* 0x000f62000c1e1100 */
[----:B------:R-:W-:-:S05]  /*0550*/  IADD3 R15, PT, PT, R18, R5, RZ ;  /* 0x00000005120f7210 */ /* 0x000fca0007ffe0ff */
[----:B------:R-:W-:-:S04]  /*0560*/  VIADD R2, R15, UR6 ;  /* 0x000000060f027c36 */ /* 0x000fc80008000000 */
[----:B------:R-:W-:Y:S02]  /*0570*/  VIADD R4, R2, UR6 ;  /* 0x0000000602047c36 */ /* 0x000fe40008000000 */
[----:B------:R-:W-:-:S05]  /*0580*/  VIADD R5, R14, UR6 ;  /* 0x000000060e057c36 */ /* 0x000fca0008000000 */
[----:B------:R-:W-:Y:S01]  /*0590*/  ISETP.GT.U32.AND P0, PT, R5, R0, PT ;  /* 0x000000000500720c */ /* 0x000fe20003f04070 */
[----:B--2---:R1:W-:Y:S04]  /*05a0*/  STS.U8 [R15], R6 ;  /* 0x000000060f007388 */ /* 0x0043e80000000000 */
[----:B---3--:R1:W-:Y:S04]  /*05b0*/  STS.U8 [R15+UR6], R8 ;  /* 0x000000080f007988 */ /* 0x0083e80008000006 */
[----:B----4-:R1:W-:Y:S04]  /*05c0*/  STS.U8 [R2+UR6], R11 ;  /* 0x0000000b02007988 */ /* 0x0103e80008000006 */
[----:B-----5:R1:W-:Y:S01]  /*05d0*/  STS.U8 [R4+UR6], R13 ;  /* 0x0000000d04007988 */ /* 0x0203e20008000006 */
[----:B------:R-:W-:Y:S05]  /*05e0*/  @!P0 BRA `(.L_x_5) ;  /* 0xfffffffc009c8947 */ /* 0x000fea000383ffff */
.L_x_1:
[----:B------:R-:W-:Y:S05]  /*05f0*/  BSYNC.RECONVERGENT B0 ;  /* 0x0000000000007941 */ /* 0x000fea0003800200 */
.L_x_0:
[----:B-1----:R-:W1:Y:S01]  /*0600*/  S2R R2, SR_CTAID.X ;  /* 0x0000000000027919 */ /* 0x002e620000002500 */
[----:B------:R-:W-:Y:S01]  /*0610*/  BAR.SYNC.DEFER_BLOCKING 0x0 ;  /* 0x0000000000007b1d */ /* 0x000fe20000010000 */
[----:B-1----:R-:W-:-:S05]  /*0620*/  IMAD R3, R2, UR6, R3 ;  /* 0x0000000602037c24 */ /* 0x002fca000f8e0203 */
[----:B------:R-:W-:-:S13]  /*0630*/  ISETP.NE.AND P0, PT, R3, 0x1, PT ;  /* 0x000000010300780c */ /* 0x000fda0003f05270 */
[----:B------:R-:W-:Y:S05]  /*0640*/  @P0 EXIT ;  /* 0x000000000000094d */ /* 0x000fea0003800000 */
[----:B------:R-:W1:Y:S01]  /*0650*/  LDCU UR4, c[0x0][0x394] ;  /* 0x00007280ff0477ac */ /* 0x000e620008000800 */
[----:B------:R-:W-:Y:S01]  /*0660*/  PRMT R25, RZ, 0x7610, R25 ;  /* 0x00007610ff197816 */ /* 0x000fe20000000019 */
[----:B-1----:R-:W-:-:S09]  /*0670*/  UISETP.NE.AND UP0, UPT, UR4, URZ, UPT ;  /* 0x000000ff0400728c */ /* 0x002fd2000bf05270 */
[----:B------:R-:W-:Y:S05]  /*0680*/  BRA.U !UP0, `(.L_x_6) ;  /* 0x0000000d08307547 */ /* 0x000fea000b800000 */
[----:B------:R-:W1:Y:S01]  /*0690*/  LDC.64 R2, c[0x0][0x3a0] ;  /* 0x0000e800ff027b82 */ /* 0x000e620000000a00 */
[----:B------:R-:W2:Y:S07]  /*06a0*/  LDCU.U8 UR4, c[0x0][0x3a8] ;  /* 0x00007500ff0477ac */ /* 0x000eae0008000000 */
[----:B------:R-:W3:Y:S01]  /*06b0*/  LDC.64 R6, c[0x0][0x3b8] ;  /* 0x0000ee00ff067b82 */ /* 0x000ee20000000a00 */
[----:B-1----:R-:W0:Y:S02]  /*06c0*/  LDG.E R3, desc[UR36][R2.64+0x4] ;  /* 0x0000042402037981 */ /* 0x002e24000c1e1900 */
[----:B0-----:R-:W-:-:S02]  /*06d0*/  VIADD R9, R3, 0x1 ;  /* 0x0000000103097836 */ /* 0x001fc40000000000 */
[----:B---3--:R-:W-:-:S04]  /*06e0*/  IMAD.WIDE.U32 R4, R3, 0x2, R6 ;  /* 0x0000000203047825 */ /* 0x008fc800078e0006 */
[----:B------:R-:W-:Y:S02]  /*06f0*/  IMAD.WIDE.U32 R6, R9, 0x2, R6 ;  /* 0x0000000209067825 */ /* 0x000fe400078e0006 */
[----:B------:R-:W3:Y:S04]  /*0700*/  LDG.E.U16 R5, desc[UR36][R4.64] ;  /* 0x0000002404057981 */ /* 0x000ee8000c1e1500 */
[----:B------:R-:W3:Y:S01]  /*0710*/  LDG.E.U16 R6, desc[UR36][R6.64] ;  /* 0x0000002406067981 */ /* 0x000ee2000c1e1500 */
[----:B------:R-:W-:Y:S01]  /*0720*/  IADD3 R23, PT, PT, R0, 0x1, RZ ;  /* 0x0000000100177810 */ /* 0x000fe20007ffe0ff */
[----:B------:R-:W-:Y:S01]  /*0730*/  BSSY.RECONVERGENT B7, `(.L_x_6) ;  /* 0x00000c1000077945 */ /* 0x000fe20003800200 */
[----:B--2---:R-:W-:Y:S01]  /*0740*/  UPRMT UR4, UR4, 0x8880, URZ ;  /* 0x0000888004047896 */ /* 0x004fe200080000ff */
[----:B------:R-:W-:Y:S01]  /*0750*/  PRMT R25, RZ, 0x7610, R25 ;  /* 0x00007610ff197816 */ /* 0x000fe20000000019 */
[----:B------:R-:W-:Y:S01]  /*0760*/  IMAD.MOV.U32 R24, RZ, RZ, RZ ;  /* 0x000000ffff187224 */ /* 0x000fe200078e00ff */
[----:B------:R-:W-:Y:S01]  /*0770*/  LOP3.LUT R23, R23, 0xff, RZ, 0xc0, !PT ;  /* 0x000000ff17177812 */ /* 0x000fe200078ec0ff */
[----:B------:R-:W-:Y:S01]  /*0780*/  VIADD R22, R3, 0x2 ;  /* 0x0000000203167836 */ /* 0x000fe20000000000 */
[----:B------:R-:W-:Y:S01]  /*0790*/  UPRMT UR38, UR4, 0x7710, URZ ;  /* 0x0000771004267896 */ /* 0x000fe200080000ff */
[----:B---3--:R-:W-:-:S11]  /*07a0*/  IMAD R2, R5, 0x10000, R6 ;  /* 0x0001000005027824 */ /* 0x008fd600078e0206 */
.L_x_29:
[----:B------:R-:W-:Y:S01]  /*07b0*/  MOV R18, 0x0 ;  /* 0x0000000000127802 */ /* 0x000fe20000000f00 */
[----:B------:R0:W-:Y:S01]  /*07c0*/  STL [R1], R2 ;  /* 0x0000000201007387 */ /* 0x0001e20000100800 */
[----:B------:R-:W1:Y:S01]  /*07d0*/  LDCU.64 UR4, c[0x4][0x8] ;  /* 0x01000100ff0477ac */ /* 0x000e620008000a00 */
[----:B------:R-:W-:Y:S01]  /*07e0*/  IMAD.MOV.U32 R6, RZ, RZ, R17 ;  /* 0x000000ffff067224 */ /* 0x000fe200078e0011 */
[----:B------:R0:W2:Y:S01]  /*07f0*/  LDC.64 R8, c[0x4][R18] ;  /* 0x0100000012087b82 */ /* 0x0000a20000000a00 */
[----:B------:R-:W-:Y:S02]  /*0800*/  IMAD.MOV.U32 R7, RZ, RZ, R16 ;  /* 0x000000ffff077224 */ /* 0x000fe400078e0010 */
[----:B-1----:R-:W-:Y:S01]  /*0810*/  IMAD.U32 R4, RZ, RZ, UR4 ;  /* 0x00000004ff047e24 */ /* 0x002fe2000f8e00ff */
[----:B0-----:R-:W-:-:S07]  /*0820*/  MOV R5, UR5 ;  /* 0x0000000500057c02 */ /* 0x001fce0008000f00 */
[----:B------:R-:W-:-:S07]  /*0830*/  LEPC R20, `(.L_x_7) ;  /* 0x000000001014794e */ /* 0x000fce0000000000 */
[----:B--2---:R-:W-:Y:S05]  /*0840*/  CALL.ABS.NOINC R8 ;  /* 0x0000000008007343 */ /* 0x004fea0003c00000 */
.L_x_7:
[----:B------:R0:W1:Y:S01]  /*0850*/  LDC.64 R8, c[0x4][R18] ;  /* 0x0100000012087b82 */ /* 0x0000620000000a00 */
[----:B------:R-:W2:Y:S01]  /*0860*/  LDCU.64 UR4, c[0x4][0x10] ;  /* 0x01000200ff0477ac */ /* 0x000ea20008000a00 */
[----:B------:R-:W-:Y:S01]  /*0870*/  CS2R R6, SRZ ;  /* 0x0000000000067805 */ /* 0x000fe2000001ff00 */
[----:B--2---:R-:W-:Y:S02]  /*0880*/  IMAD.U32 R4, RZ, RZ, UR4 ;  /* 0x00000004ff047e24 */ /* 0x004fe4000f8e00ff */
[----:B0-----:R-:W-:-:S07]  /*0890*/  IMAD.U32 R5, RZ, RZ, UR5 ;  /* 0x00000005ff057e24 */ /* 0x001fce000f8e00ff */
[----:B------:R-:W-:-:S07]  /*08a0*/  LEPC R20, `(.L_x_8) ;  /* 0x000000001014794e */ /* 0x000fce0000000000 */
[----:B-1----:R-:W-:Y:S05]  /*08b0*/  CALL.ABS.NOINC R8 ;  /* 0x0000000008007343 */ /* 0x002fea0003c00000 */
.L_x_8:
[----:B------:R-:W0:Y:S01]  /*08c0*/  LDC.64 R28, c[0x0][0x3b8] ;  /* 0x0000ee00ff1c7b82 */ /* 0x000e220000000a00 */
[----:B------:R-:W1:Y:S01]  /*08d0*/  LDCU.64 UR4, c[0x4][0x18] ;  /* 0x01000300ff0477ac */ /* 0x000e620008000a00 */
[----:B0-----:R-:W-:-:S05]  /*08e0*/  IMAD.WIDE.U32 R28, R22, 0x2, R28 ;  /* 0x00000002161c7825 */ /* 0x001fca00078e001c */
[----:B------:R-:W2:Y:S01]  /*08f0*/  LDG.E.U16 R0, desc[UR36][R28.64] ;  /* 0x000000241c007981 */ /* 0x000ea2000c1e1500 */
[----:B------:R0:W3:Y:S01]  /*0900*/  LDC.64 R8, c[0x4][R18] ;  /* 0x0100000012087b82 */ /* 0x0000e20000000a00 */
[----:B-1----:R-:W-:Y:S01]  /*0910*/  MOV R4, UR4 ;  /* 0x0000000400047c02 */ /* 0x002fe20008000f00 */
[----:B------:R-:W-:Y:S02]  /*0920*/  IMAD.U32 R5, RZ, RZ, UR5 ;  /* 0x00000005ff057e24 */ /* 0x000fe4000f8e00ff */
[----:B------:R-:W-:Y:S02]  /*0930*/  IMAD.MOV.U32 R6, RZ, RZ, R17 ;  /* 0x000000ffff067224 */ /* 0x000fe400078e0011 */
[----:B------:R-:W-:Y:S01]  /*0940*/  IMAD.MOV.U32 R7, RZ, RZ, R16 ;  /* 0x000000ffff077224 */ /* 0x000fe200078e0010 */
[----:B--23--:R0:W-:Y:S06]  /*0950*/  STL [R1], R0 ;  /* 0x0000000001007387 */ /* 0x00c1ec0000100800 */
[----:B------:R-:W-:-:S07]  /*0960*/  LEPC R20, `(.L_x_9) ;  /* 0x000000001014794e */ /* 0x000fce0000000000 */
[----:B0-----:R-:W-:Y:S05]  /*0970*/  CALL.ABS.NOINC R8 ;  /* 0x0000000008007343 */ /* 0x001fea0003c00000 */
.L_x_9:
[----:B------:R-:W0:Y:S01]  /*0980*/  LDC.64 R10, c[0x0][0x3b8] ;  /* 0x0000ee00ff0a7b82 */ /* 0x000e220000000a00 */
[----:B------:R-:W-:Y:S01]  /*0990*/  VIADD R26, R22, 0x1 ;  /* 0x00000001161a7836 */ /* 0x000fe20000000000 */
[----:B------:R-:W1:Y:S03]  /*09a0*/  LDCU.64 UR4, c[0x4][0x18] ;  /* 0x01000300ff0477ac */ /* 0x000e660008000a00 */
[----:B0-----:R-:W-:-:S06]  /*09b0*/  IMAD.WIDE.U32 R10, R26, 0x2, R10 ;  /* 0x000000021a0a7825 */ /* 0x001fcc00078e000a */
        /* <DEDUP_REMOVED lines=9> */
.L_x_10:
        /* <DEDUP_REMOVED lines=13> */
.L_x_11:
        /* <DEDUP_REMOVED lines=13> */
.L_x_12:
        /* <DEDUP_REMOVED lines=13> */
.L_x_13:
[----:B------:R-:W0:Y:S01]  /*0cc0*/  LDC.64 R18, c[0x4][R18] ;  /* 0x0100000012127b82 */ /* 0x000e220000000a00 */
[----:B------:R-:W1:Y:S01]  /*0cd0*/  LDCU.64 UR4, c[0x4][0x20] ;  /* 0x01000400ff0477ac */ /* 0x000e620008000a00 */
[----:B------:R-:W-:Y:S01]  /*0ce0*/  CS2R R6, SRZ ;  /* 0x0000000000067805 */ /* 0x000fe2000001ff00 */
[----:B-1----:R-:W-:Y:S01]  /*0cf0*/  IMAD.U32 R4, RZ, RZ, UR4 ;  /* 0x00000004ff047e24 */ /* 0x002fe2000f8e00ff */
[----:B------:R-:W-:-:S07]  /*0d00*/  MOV R5, UR5 ;  /* 0x0000000500057c02 */ /* 0x000fce0008000f00 */
[----:B------:R-:W-:-:S07]  /*0d10*/  LEPC R20, `(.L_x_14) ;  /* 0x000000001014794e */ /* 0x000fce0000000000 */
[----:B0-----:R-:W-:Y:S05]  /*0d20*/  CALL.ABS.NOINC R18 ;  /* 0x0000000012007343 */ /* 0x001fea0003c00000 */
.L_x_14:
[----:B------:R-:W0:Y:S01]  /*0d30*/  S2R R6, SR_CgaCtaId ;  /* 0x0000000000067919 */ /* 0x000e220000008800 */
[----:B------:R-:W-:Y:S01]  /*0d40*/  MOV R3, 0x400 ;  /* 0x0000040000037802 */ /* 0x000fe20000000f00 */
[----:B------:R-:W-:Y:S04]  /*0d50*/  BSSY.RECONVERGENT B6, `(.L_x_15) ;  /* 0x000001f000067945 */ /* 0x000fe80003800200 */
[----:B------:R-:W-:Y:S01]  /*0d60*/  BSSY.RELIABLE B0, `(.L_x_16) ;  /* 0x0000012000007945 */ /* 0x000fe20003800100 */
[----:B------:R-:W-:Y:S01]  /*0d70*/  IMAD.MOV.U32 R0, RZ, RZ, RZ ;  /* 0x000000ffff007224 */ /* 0x000fe200078e00ff */
[----:B------:R-:W-:Y:S02]  /*0d80*/  LOP3.LUT R4, R2, 0xff, RZ, 0xc0, !PT ;  /* 0x000000ff02047812 */ /* 0x000fe400078ec0ff */
[----:B0-----:R-:W-:-:S07]  /*0d90*/  LEA R7, R6, R3, 0x18 ;  /* 0x0000000306077211 */ /* 0x001fce00078ec0ff */
.L_x_20:
[----:B------:R-:W-:Y:S01]  /*0da0*/  IMAD.IADD R5, R7, 0x1, R0 ;  /* 0x0000000107057824 */ /* 0x000fe200078e0200 */
[----:B------:R-:W-:Y:S04]  /*0db0*/  BSSY.RELIABLE B1, `(.L_x_17) ;  /* 0x0000009000017945 */ /* 0x000fe80003800100 */
[----:B------:R-:W0:Y:S02]  /*0dc0*/  LDS.U8 R3, [R5] ;  /* 0x0000000005037984 */ /* 0x000e240000000000 */
[----:B0-----:R-:W-:-:S13]  /*0dd0*/  ISETP.GT.U32.AND P0, PT, R3, R4, PT ;  /* 0x000000040300720c */ /* 0x001fda0003f04070 */
[----:B------:R-:W-:Y:S05]  /*0de0*/  @P0 BRA `(.L_x_18) ;  /* 0x0000000000140947 */ /* 0x000fea0003800000 */
[----:B------:R-:W0:Y:S02]  /*0df0*/  LDS.U8 R3, [R5+0x1] ;  /* 0x0000010005037984 */ /* 0x000e240000000000 */
[----:B0-----:R-:W-:-:S13]  /*0e00*/  ISETP.GT.U32.AND P0, PT, R3, R4, PT ;  /* 0x000000040300720c */ /* 0x001fda0003f04070 */
[----:B------:R-:W-:Y:S05]  /*0e10*/  @P0 BREAK.RELIABLE B1 ;  /* 0x0000000000010942 */ /* 0x000fea0003800100 */
[----:B------:R-:W-:Y:S05]  /*0e20*/  @P0 BREAK.RELIABLE B0 ;  /* 0x0000000000000942 */ /* 0x000fea0003800100 */
[----:B------:R-:W-:Y:S05]  /*0e30*/  @P0 BRA `(.L_x_19) ;  /* 0x00000000003c0947 */ /* 0x000fea0003800000 */
.L_x_18:
[----:B------:R-:W-:Y:S05]  /*0e40*/  BSYNC.RELIABLE B1 ;  /* 0x0000000000017941 */ /* 0x000fea0003800100 */
.L_x_17:
[----:B------:R-:W-:-:S05]  /*0e50*/  VIADD R0, R0, 0x1 ;  /* 0x0000000100007836 */ /* 0x000fca0000000000 */
[----:B------:R-:W-:-:S13]  /*0e60*/  ISETP.NE.AND P0, PT, R0, R23, PT ;  /* 0x000000170000720c */ /* 0x000fda0003f05270 */
[----:B------:R-:W-:Y:S05]  /*0e70*/  @P0 BRA `(.L_x_20) ;  /* 0xfffffffc00c80947 */ /* 0x000fea000383ffff */
[----:B------:R-:W-:Y:S05]  /*0e80*/  BSYNC.RELIABLE B0 ;  /* 0x0000000000007941 */ /* 0x000fea0003800100 */
.L_x_16:
[----:B------:R-:W-:Y:S01]  /*0e90*/  MOV R8, 0x0 ;  /* 0x0000000000087802 */ /* 0x000fe20000000f00 */
[----:B------:R-:W0:Y:S01]  /*0ea0*/  LDCU.64 UR4, c[0x4][0x28] ;  /* 0x01000500ff0477ac */ /* 0x000e220008000a00 */
[----:B------:R-:W-:-:S04]  /*0eb0*/  CS2R R6, SRZ ;  /* 0x0000000000067805 */ /* 0x000fc8000001ff00 */
[----:B------:R-:W1:Y:S01]  /*0ec0*/  LDC.64 R8, c[0x4][R8] ;  /* 0x0100000008087b82 */ /* 0x000e620000000a00 */
[----:B0-----:R-:W-:Y:S01]  /*0ed0*/  MOV R4, UR4 ;  /* 0x0000000400047c02 */ /* 0x001fe20008000f00 */
[----:B------:R-:W-:-:S07]  /*0ee0*/  IMAD.U32 R5, RZ, RZ, UR5 ;  /* 0x00000005ff057e24 */ /* 0x000fce000f8e00ff */
[----:B------:R-:W-:-:S07]  /*0ef0*/  LEPC R20, `(.L_x_21) ;  /* 0x000000001014794e */ /* 0x000fce0000000000 */
[----:B-1----:R-:W-:Y:S05]  /*0f00*/  CALL.ABS.NOINC R8 ;  /* 0x0000000008007343 */ /* 0x002fea0003c00000 */
.L_x_21:
[----:B------:R-:W-:Y:S01]  /*0f10*/  IMAD.MOV.U32 R19, RZ, RZ, 0xff ;  /* 0x000000ffff137424 */ /* 0x000fe200078e00ff */
[----:B------:R-:W-:Y:S06]  /*0f20*/  BRA `(.L_x_22) ;  /* 0x0000000000047947 */ /* 0x000fec0003800000 */
.L_x_19:
[----:B------:R-:W-:-:S07]  /*0f30*/  PRMT R19, R0, 0x7610, R19 ;  /* 0x0000761000137816 */ /* 0x000fce0000000013 */
.L_x_22:
[----:B------:R-:W-:Y:S05]  /*0f40*/  BSYNC.RECONVERGENT B6 ;  /* 0x0000000000067941 */ /* 0x000fea0003800200 */
.L_x_15:
[C---:B------:R-:W-:Y:S01]  /*0f50*/  VIADD R27, R19.reuse, UR38 ;  /* 0x00000026131b7c36 */ /* 0x040fe20008000000 */
[----:B------:R-:W-:Y:S01]  /*0f60*/  MOV R18, 0x0 ;  /* 0x0000000000127802 */ /* 0x000fe20000000f00 */
[----:B------:R-:W0:Y:S01]  /*0f70*/  LDCU.64 UR4, c[0x4][0x30] ;  /* 0x01000600ff0477ac */ /* 0x000e220008000a00 */
[----:B------:R-:W-:Y:S01]  /*0f80*/  LOP3.LUT R19, R19, 0xffff, RZ, 0xc0, !PT ;  /* 0x0000ffff13137812 */ /* 0x000fe200078ec0ff */
[----:B------:R-:W-:Y:S01]  /*0f90*/  IMAD.MOV.U32 R6, RZ, RZ, R17 ;  /* 0x000000ffff067224 */ /* 0x000fe200078e0011 */
[----:B------:R-:W-:Y:S01]  /*0fa0*/  LOP3.LUT R0, R27, 0xffff, RZ, 0xc0, !PT ;  /* 0x0000ffff1b007812 */ /* 0x000fe200078ec0ff */
[----:B------:R1:W2:Y:S01]  /*0fb0*/  LDC.64 R8, c[0x4][R18] ;  /* 0x0100000012087b82 */ /* 0x0002a20000000a00 */
[----:B------:R-:W-:Y:S02]  /*0fc0*/  IMAD.MOV.U32 R7, RZ, RZ, R16 ;  /* 0x000000ffff077224 */ /* 0x000fe400078e0010 */
[----:B------:R-:W-:-:S05]  /*0fd0*/  PRMT R0, R0, 0x8880, RZ ;  /* 0x0000888000007816 */ /* 0x000fca00000000ff */
[----:B------:R1:W-:Y:S01]  /*0fe0*/  STL [R1], R0 ;  /* 0x0000000001007387 */ /* 0x0003e20000100800 */
[----:B0-----:R-:W-:Y:S01]  /*0ff0*/  MOV R4, UR4 ;  /* 0x0000000400047c02 */ /* 0x001fe20008000f00 */
[----:B------:R-:W-:-:S07]  /*1000*/  IMAD.U32 R5, RZ, RZ, UR5 ;  /* 0x00000005ff057e24 */ /* 0x000fce000f8e00ff */
[----:B------:R-:W-:-:S07]  /*1010*/  LEPC R20, `(.L_x_23) ;  /* 0x000000001014794e */ /* 0x000fce0000000000 */
[----:B-12---:R-:W-:Y:S05]  /*1020*/  CALL.ABS.NOINC R8 ;  /* 0x0000000008007343 */ /* 0x006fea0003c00000 */
.L_x_23:
[----:B------:R-:W0:Y:S02]  /*1030*/  LDCU.64 UR4, c[0x0][0x388] ;  /* 0x00007100ff0477ac */ /* 0x000e240008000a00 */
[----:B0-----:R-:W-:-:S04]  /*1040*/  IADD3 R4, P0, PT, R24, UR4, RZ ;  /* 0x0000000418047c10 */ /* 0x001fc8000ff1e0ff */
[----:B------:R-:W-:-:S05]  /*1050*/  IADD3.X R5, PT, PT, RZ, UR5, RZ, P0, !PT ;  /* 0x00000005ff057c10 */ /* 0x000fca00087fe4ff */
[----:B------:R0:W2:Y:S01]  /*1060*/  LDG.E.U8 R4, desc[UR36][R4.64] ;  /* 0x0000002404047981 */ /* 0x0000a2000c1e1100 */
[----:B------:R-:W1:Y:S01]  /*1070*/  S2UR UR5, SR_CgaCtaId ;  /* 0x00000000000579c3 */ /* 0x000e620000008800 */
[----:B------:R-:W-:Y:S01]  /*1080*/  UMOV UR4, 0x400 ;  /* 0x0000040000047882 */ /* 0x000fe20000000000 */
[----:B------:R-:W-:Y:S01]  /*1090*/  PRMT R0, R19, 0x8880, RZ ;  /* 0x0000888013007816 */ /* 0x000fe200000000ff */
[----:B------:R-:W-:Y:S01]  /*10a0*/  BSSY.RECONVERGENT B6, `(.L_x_24) ;  /* 0x000001a000067945 */ /* 0x000fe20003800200 */
[----:B------:R-:W-:Y:S02]  /*10b0*/  LOP3.LUT R7, R2, 0xff, RZ, 0xc0, !PT ;  /* 0x000000ff02077812 */ /* 0x000fe400078ec0ff */
[----:B------:R-:W-:Y:S02]  /*10c0*/  SHF.R.U32.HI R2, RZ, 0x8, R2 ;  /* 0x00000008ff027819 */ /* 0x000fe40000011602 */
[----:B------:R-:W-:Y:S02]  /*10d0*/  PRMT R25, R25, 0x9910, RZ ;  /* 0x0000991019197816 */ /* 0x000fe400000000ff */
[----:B0-----:R-:W-:Y:S01]  /*10e0*/  PRMT R5, R27, 0x9910, RZ ;  /* 0x000099101b057816 */ /* 0x001fe200000000ff */
[----:B-1----:R-:W-:-:S09]  /*10f0*/  ULEA UR4, UR5, UR4, 0x18 ;  /* 0x0000000405047291 */ /* 0x002fd2000f8ec0ff */
[----:B------:R-:W-:Y:S04]  /*1100*/  LDS.U8 R3, [R0+UR4+0x1] ;  /* 0x0000010400037984 */ /* 0x000fe80008000000 */
[----:B------:R-:W0:Y:S02]  /*1110*/  LDS.U8 R6, [R0+UR4] ;  /* 0x0000000400067984 */ /* 0x000e240008000000 */
[--C-:B0-----:R-:W-:Y:S02]  /*1120*/  IMAD.IADD R3, R3, 0x1, -R6.reuse ;  /* 0x0000000103037824 */ /* 0x101fe400078e0a06 */
[----:B------:R-:W-:-:S04]  /*1130*/  IMAD.IADD R6, R7, 0x1, -R6 ;  /* 0x0000000107067824 */ /* 0x000fc800078e0a06 */
[----:B------:R-:W-:Y:S02]  /*1140*/  IMAD R2, R2, R3, R6 ;  /* 0x0000000302027224 */ /* 0x000fe400078e0206 */
[----:B------:R-:W-:-:S03]  /*1150*/  IMAD.MOV.U32 R3, RZ, RZ, R25 ;  /* 0x000000ffff037224 */ /* 0x000fc600078e0019 */
[----:B------:R-:W-:Y:S01]  /*1160*/  ISETP.GT.U32.AND P0, PT, R2, 0x1ffff, PT ;  /* 0x0001ffff0200780c */ /* 0x000fe20003f04070 */
[----:B--2---:R-:W-:-:S05]  /*1170*/  IMAD R3, R4, R5, R3 ;  /* 0x0000000504037224 */ /* 0x004fca00078e0203 */
[----:B------:R-:W-:-:S07]  /*1180*/  PRMT R25, R3, 0x7610, R25 ;  /* 0x0000761003197816 */ /* 0x000fce0000000019 */
[----:B------:R-:W-:Y:S05]  /*1190*/  @P0 BRA `(.L_x_25) ;  /* 0x0000000000280947 */ /* 0x000fea0003800000 */
[----:B------:R-:W0:Y:S01]  /*11a0*/  LDC.64 R18, c[0x4][R18] ;  /* 0x0100000012127b82 */ /* 0x000e220000000a00 */
[----:B------:R-:W1:Y:S01]  /*11b0*/  LDCU.64 UR4, c[0x4][0x38] ;  /* 0x01000700ff0477ac */ /* 0x000e620008000a00 */
[----:B------:R-:W-:Y:S02]  /*11c0*/  CS2R R6, SRZ ;  /* 0x0000000000067805 */ /* 0x000fe4000001ff00 */
[----:B-1----:R-:W-:Y:S01]  /*11d0*/  MOV R4, UR4 ;  /* 0x0000000400047c02 */ /* 0x002fe20008000f00 */
[----:B------:R-:W-:-:S07]  /*11e0*/  IMAD.U32 R5, RZ, RZ, UR5 ;  /* 0x00000005ff057e24 */ /* 0x000fce000f8e00ff */
[----:B------:R-:W-:-:S07]  /*11f0*/  LEPC R20, `(.L_x_26) ;  /* 0x000000001014794e */ /* 0x000fce0000000000 */
[----:B0-----:R-:W-:Y:S05]  /*1200*/  CALL.ABS.NOINC R18 ;  /* 0x0000000012007343 */ /* 0x001fea0003c00000 */
.L_x_26:
[----:B------:R-:W2:Y:S01]  /*1210*/  LDG.E.U16 R29, desc[UR36][R28.64] ;  /* 0x000000241c1d7981 */ /* 0x000ea2000c1e1500 */
[----:B------:R-:W-:Y:S02]  /*1220*/  IMAD.MOV.U32 R22, RZ, RZ, R26 ;  /* 0x000000ffff167224 */ /* 0x000fe400078e001a */
[----:B--2---:R-:W-:-:S07]  /*1230*/  IMAD R2, R2, 0x10000, R29 ;  /* 0x0001000002027824 */ /* 0x004fce00078e021d */
.L_x_25:
[----:B------:R-:W-:Y:S05]  /*1240*/  BSYNC.RECONVERGENT B6 ;  /* 0x0000000000067941 */ /* 0x000fea0003800200 */
.L_x_24:
[----:B------:R-:W-:-:S13]  /*1250*/  ISETP.NE.AND P0, PT, R24, 0x14, PT ;  /* 0x000000141800780c */ /* 0x000fda0003f05270 */
[----:B------:R-:W-:Y:S05]  /*1260*/  @!P0 BRA `(.L_x_27) ;  /* 0x0000000000148947 */ /* 0x000fea0003800000 */
[----:B------:R-:W0:Y:S01]  /*1270*/  LDCU UR4, c[0x0][0x394] ;  /* 0x00007280ff0477ac */ /* 0x000e220008000800 */
[----:B------:R-:W-:-:S04]  /*1280*/  IADD3 R24, PT, PT, R24, 0x1, RZ ;  /* 0x0000000118187810 */ /* 0x000fc80007ffe0ff */
[----:B0-----:R-:W-:-:S13]  /*1290*/  ISETP.NE.AND P0, PT, R24, UR4, PT ;  /* 0x0000000418007c0c */ /* 0x001fda000bf05270 */
[----:B------:R-:W-:Y:S05]  /*12a0*/  @!P0 BRA `(.L_x_28) ;  /* 0x0000000000248947 */ /* 0x000fea0003800000 */
[----:B------:R-:W-:Y:S05]  /*12b0*/  BRA `(.L_x_29) ;  /* 0xfffffff4003c7947 */ /* 0x000fea000383ffff */
.L_x_27:
[----:B------:R-:W-:Y:S01]  /*12c0*/  MOV R0, 0x0 ;  /* 0x0000000000007802 */ /* 0x000fe20000000f00 */
[----:B------:R-:W0:Y:S01]  /*12d0*/  LDCU.64 UR4, c[0x4][0x40] ;  /* 0x01000800ff0477ac */ /* 0x000e220008000a00 */
[----:B------:R-:W-:Y:S02]  /*12e0*/  CS2R R6, SRZ ;  /* 0x0000000000067805 */ /* 0x000fe4000001ff00 */
[----:B------:R1:W2:Y:S01]  /*12f0*/  LDC.64 R2, c[0x4][R0] ;  /* 0x0100000000027b82 */ /* 0x0002a20000000a00 */
[----:B0-----:R-:W-:Y:S02]  /*1300*/  IMAD.U32 R4, RZ, RZ, UR4 ;  /* 0x00000004ff047e24 */ /* 0x001fe4000f8e00ff */
[----:B-1----:R-:W-:-:S07]  /*1310*/  IMAD.U32 R5, RZ, RZ, UR5 ;  /* 0x00000005ff057e24 */ /* 0x002fce000f8e00ff */
[----:B------:R-:W-:-:S07]  /*1320*/  LEPC R20, `(.L_x_28) ;  /* 0x000000001014794e */ /* 0x000fce0000000000 */
[----:B--2---:R-:W-:Y:S05]  /*1330*/  CALL.ABS.NOINC R2 ;  /* 0x0000000002007343 */ /* 0x004fea0003c00000 */
.L_x_28:
[----:B------:R-:W-:Y:S05]  /*1340*/  BSYNC.RECONVERGENT B7 ;  /* 0x0000000000077941 */ /* 0x000fea0003800200 */
.L_x_6:
[----:B------:R-:W1:Y:S02]  /*1350*/  LDC.64 R2, c[0x0][0x380] ;  /* 0x0000e000ff027b82 */ /* 0x000e640000000a00 */
[----:B-1----:R-:W-:Y:S01]  /*1360*/  STG.E.U8 desc[UR36][R2.64+0x1], R25 ;  /* 0x0000011902007986 */ /* 0x002fe2000c101124 */
[----:B------:R-:W-:Y:S05]  /*1370*/  EXIT ;  /* 0x000000000000794d */ /* 0x000fea0003800000 */
.L_x_30:
[----:B------:R-:W-:-:S00]  /*1380*/  BRA `(.L_x_30) ;  /* 0xfffffffc00fc7947 */ /* 0x000fc0000383ffff */
[----:B------:R-:W-:-:S00]  /*1390*/  NOP ;  /* 0x0000000000007918 */ /* 0x000fc00000000000 */
        /* <DEDUP_REMOVED lines=14> */
.L_x_31:


//--------------------- .nv.global.init           --------------------------
	.section	.nv.global.init,"aw",@progbits
.nv.global.init:
	.type		$str$3,@object
	.size		$str$3,($str$2 - $str$3)
$str$3:
        /*0000*/ 	.byte	0x5d, 0x0a, 0x00
	.type		$str$2,@object
	.size		$str$2,($str$6 - $str$2)
$str$2:
        /*0003*/ 	.byte	0x25, 0x69, 0x2c, 0x20, 0x00
	.type		$str$6,@object
	.size		$str$6,($str$4 - $str$6)
$str$6:
        /*0008*/ 	.byte	0x48, 0x49, 0x49, 0x49, 0x49, 0x0a, 0x00
	.type		$str$4,@object
	.size		$str$4,($str$5 - $str$4)
$str$4:
        /*000f*/ 	.byte	0x45, 0x52, 0x52, 0x52, 0x4f, 0x52, 0x00
	.type		$str$5,@object
	.size		$str$5,($str - $str$5)
$str$5:
        /*0016*/ 	.byte	0x77, 0x3a, 0x20, 0x25, 0x64, 0x20, 0x0a, 0x00
	.type		$str,@object
	.size		$str,($str$7 - $str)
$str:
        /*001e*/ 	.byte	0x68, 0x65, 0x61, 0x64, 0x3a, 0x20, 0x25, 0x75, 0x0a, 0x00
	.type		$str$7,@object
	.size		$str$7,($str$1 - $str$7)
$str$7:
        /*0028*/ 	.byte	0x42, 0x52, 0x45, 0x41, 0x4b, 0x23, 0x23, 0x23, 0x23, 0x0a, 0x00
	.type		$str$1,@object
	.size		$str$1,(.L_1 - $str$1)
$str$1:
        /*0033*/ 	.byte	0x70, 0x61, 0x79, 0x6c, 0x6f, 0x61, 0x64, 0x3a, 0x20, 0x5b, 0x00
.L_1:


//--------------------- .nv.shared._Z20decmpressAndMultiplyPaS_jjfPjahPhPtj --------------------------
	.section	.nv.shared._Z20decmpressAndMultiplyPaS_jjfPjahPhPtj,"aw",@nobits
	.sectionflags	@""
	.align	16
	.zero		1024


//--------------------- .nv.shared.reserved.0     --------------------------
	.section	.nv.shared.reserved.0,"aw",@nobits
	.weak		__nv_reservedSMEM_offset_0_alias
	.size		__nv_reservedSMEM_offset_0_alias, 0, 64
	.other		__nv_reservedSMEM_offset_0_alias,@"STO_CUDA_RESERVED_SHARED STV_DEFAULT"
__nv_reservedSMEM_offset_0_alias:
	.zero		0
	.zero		64


//--------------------- .nv.constant0._Z20decmpressAndMultiplyPaS_jjfPjahPhPtj --------------------------
	.section	.nv.constant0._Z20decmpressAndMultiplyPaS_jjfPjahPhPtj,"a",@progbits
	.sectionflags	@""
	.align	4
.nv.constant0._Z20decmpressAndMultiplyPaS_jjfPjahPhPtj:
	.zero		964


//--------------------- SYMBOLS --------------------------

	.type		.nv.reservedSmem.offset0,@object
	.size		.nv.reservedSmem.offset0,0x4
	.type		.nv.reservedSmem.cap,@object
	.size		.nv.reservedSmem.cap,0x4
	.type		vprintf,@function
